//
// Generated by NVIDIA NVVM Compiler
//
// Compiler Build ID: CL-36424714
// Cuda compilation tools, release 13.0, V13.0.88
// Based on NVVM 20.0.0
//

.version 9.0
.target sm_100
.address_size 64

	// .globl	_Z18initDPMatrixKernelPKfPfi

.visible .entry _Z18initDPMatrixKernelPKfPfi(
	.param .u64 .ptr .align 1 _Z18initDPMatrixKernelPKfPfi_param_0,
	.param .u64 .ptr .align 1 _Z18initDPMatrixKernelPKfPfi_param_1,
	.param .u32 _Z18initDPMatrixKernelPKfPfi_param_2
)
{
	.reg .pred 	%p<2>;
	.reg .b32 	%r<6>;
	.reg .b32 	%f<2>;
	.reg .b64 	%rd<8>;

	ld.param.u64 	%rd1, [_Z18initDPMatrixKernelPKfPfi_param_0];
	ld.param.u64 	%rd2, [_Z18initDPMatrixKernelPKfPfi_param_1];
	ld.param.u32 	%r2, [_Z18initDPMatrixKernelPKfPfi_param_2];
	mov.u32 	%r3, %ctaid.x;
	mov.u32 	%r4, %ntid.x;
	mov.u32 	%r5, %tid.x;
	mad.lo.s32 	%r1, %r3, %r4, %r5;
	setp.ge.s32 	%p1, %r1, %r2;
	@%p1 bra 	$L__BB0_2;
	cvta.to.global.u64 	%rd3, %rd1;
	cvta.to.global.u64 	%rd4, %rd2;
	mul.wide.s32 	%rd5, %r1, 4;
	add.s64 	%rd6, %rd3, %rd5;
	ld.global.f32 	%f1, [%rd6];
	add.s64 	%rd7, %rd4, %rd5;
	st.global.f32 	[%rd7], %f1;
$L__BB0_2:
	ret;

}
	// .globl	_Z18computeDPRowKernelPKfPfii
.visible .entry _Z18computeDPRowKernelPKfPfii(
	.param .u64 .ptr .align 1 _Z18computeDPRowKernelPKfPfii_param_0,
	.param .u64 .ptr .align 1 _Z18computeDPRowKernelPKfPfii_param_1,
	.param .u32 _Z18computeDPRowKernelPKfPfii_param_2,
	.param .u32 _Z18computeDPRowKernelPKfPfii_param_3
)
{
	.reg .pred 	%p<4>;
	.reg .b32 	%r<12>;
	.reg .b32 	%f<12>;
	.reg .b64 	%rd<11>;

	ld.param.u64 	%rd2, [_Z18computeDPRowKernelPKfPfii_param_0];
	ld.param.u64 	%rd3, [_Z18computeDPRowKernelPKfPfii_param_1];
	ld.param.u32 	%r3, [_Z18computeDPRowKernelPKfPfii_param_2];
	ld.param.u32 	%r4, [_Z18computeDPRowKernelPKfPfii_param_3];
	mov.u32 	%r5, %ctaid.x;
	mov.u32 	%r6, %ntid.x;
	mov.u32 	%r7, %tid.x;
	mad.lo.s32 	%r1, %r5, %r6, %r7;
	setp.ge.s32 	%p1, %r1, %r3;
	@%p1 bra 	$L__BB1_6;
	cvta.to.global.u64 	%rd4, %rd3;
	mul.lo.s32 	%r2, %r4, %r3;
	sub.s32 	%r8, %r2, %r3;
	add.s32 	%r9, %r8, %r1;
	mul.wide.s32 	%rd5, %r9, 4;
	add.s64 	%rd1, %rd4, %rd5;
	ld.global.f32 	%f11, [%rd1];
	setp.lt.s32 	%p2, %r1, 1;
	@%p2 bra 	$L__BB1_3;
	ld.global.f32 	%f6, [%rd1+-4];
	min.f32 	%f11, %f11, %f6;
$L__BB1_3:
	add.s32 	%r10, %r3, -1;
	setp.ge.s32 	%p3, %r1, %r10;
	@%p3 bra 	$L__BB1_5;
	ld.global.f32 	%f7, [%rd1+4];
	min.f32 	%f11, %f11, %f7;
$L__BB1_5:
	add.s32 	%r11, %r2, %r1;
	cvta.to.global.u64 	%rd6, %rd2;
	mul.wide.s32 	%rd7, %r11, 4;
	add.s64 	%rd8, %rd6, %rd7;
	ld.global.f32 	%f8, [%rd8];
	add.f32 	%f9, %f11, %f8;
	mul.wide.s32 	%rd9, %r3, 4;
	add.s64 	%rd10, %rd1, %rd9;
	st.global.f32 	[%rd10], %f9;
$L__BB1_6:
	ret;

}
	// .globl	_Z20findMinLastRowKernelPKfiiPiPf
.visible .entry _Z20findMinLastRowKernelPKfiiPiPf(
	.param .u64 .ptr .align 1 _Z20findMinLastRowKernelPKfiiPiPf_param_0,
	.param .u32 _Z20findMinLastRowKernelPKfiiPiPf_param_1,
	.param .u32 _Z20findMinLastRowKernelPKfiiPiPf_param_2,
	.param .u64 .ptr .align 1 _Z20findMinLastRowKernelPKfiiPiPf_param_3,
	.param .u64 .ptr .align 1 _Z20findMinLastRowKernelPKfiiPiPf_param_4
)
{
	.reg .pred 	%p<4>;
	.reg .b32 	%r<13>;
	.reg .b32 	%f<7>;
	.reg .b64 	%rd<9>;

	ld.param.u64 	%rd2, [_Z20findMinLastRowKernelPKfiiPiPf_param_0];
	ld.param.u32 	%r2, [_Z20findMinLastRowKernelPKfiiPiPf_param_1];
	ld.param.u32 	%r3, [_Z20findMinLastRowKernelPKfiiPiPf_param_2];
	ld.param.u64 	%rd3, [_Z20findMinLastRowKernelPKfiiPiPf_param_3];
	ld.param.u64 	%rd4, [_Z20findMinLastRowKernelPKfiiPiPf_param_4];
	cvta.to.global.u64 	%rd1, %rd4;
	mov.u32 	%r4, %ctaid.x;
	mov.u32 	%r5, %ntid.x;
	mov.u32 	%r6, %tid.x;
	mad.lo.s32 	%r1, %r4, %r5, %r6;
	setp.ge.s32 	%p1, %r1, %r2;
	@%p1 bra 	$L__BB2_5;
	cvta.to.global.u64 	%rd5, %rd2;
	add.s32 	%r7, %r3, -1;
	mad.lo.s32 	%r8, %r7, %r2, %r1;
	mul.wide.s32 	%rd6, %r8, 4;
	add.s64 	%rd7, %rd5, %rd6;
	ld.global.f32 	%f1, [%rd7];
	ld.global.f32 	%f6, [%rd1];
$L__BB2_2:
	mov.f32 	%f3, %f6;
	mov.b32 	%r9, %f3;
	min.f32 	%f5, %f1, %f3;
	mov.b32 	%r10, %f5;
	atom.relaxed.global.cas.b32 	%r11, [%rd1], %r9, %r10;
	cvt.rn.f32.u32 	%f6, %r11;
	setp.neu.f32 	%p2, %f3, %f6;
	@%p2 bra 	$L__BB2_2;
	setp.geu.f32 	%p3, %f1, %f3;
	@%p3 bra 	$L__BB2_5;
	cvta.to.global.u64 	%rd8, %rd3;
	atom.global.exch.b32 	%r12, [%rd8], %r1;
$L__BB2_5:
	ret;

}


// ===== COMPILED SASS (sm_100) =====

	.target	sm_100

	.elftype	@"ET_EXEC"


//--------------------- .note.nv.tkinfo           --------------------------
	.section	.note.nv.tkinfo,"",@"SHT_NOTE"
	.sectionflags	@"SHF_NOTE_NV_TKINFO"
	.tkinfo
        /*0018*/ 	.word	0x00000002
        /*0030*/ 	.string	""
        /*0030*/ 	.string	"ptxas"
        /*0030*/ 	.string	"Cuda compilation tools, release 13.0, V13.0.88"
        /*0030*/ 	.string	"Build cuda_13.0.r13.0/compiler.36424714_0"
        /*0030*/ 	.string	"-arch sm_100 -m 64 "



//--------------------- .note.nv.cuinfo           --------------------------
	.section	.note.nv.cuinfo,"",@"SHT_NOTE"
	.sectionflags	@"SHF_NOTE_NV_CUINFO"
        /*0018*/ 	.short	0x0002
        /*001a*/ 	.short	0x0064
        /*001c*/ 	.short	0x0082
	.zero		2


//--------------------- .nv.info                  --------------------------
	.section	.nv.info,"",@"SHT_CUDA_INFO"
	.align	4


	//----- nvinfo : EIATTR_REGCOUNT
	.align		4
        /*0000*/ 	.byte	0x04, 0x2f
        /*0002*/ 	.short	(.L_1 - .L_0)
	.align		4
.L_0:
        /*0004*/ 	.word	index@(_Z18initDPMatrixKernelPKfPfi)
        /*0008*/ 	.word	0x0000000a


	//----- nvinfo : EIATTR_FRAME_SIZE
	.align		4
.L_1:
        /*000c*/ 	.byte	0x04, 0x11
        /*000e*/ 	.short	(.L_3 - .L_2)
	.align		4
.L_2:
        /*0010*/ 	.word	index@(_Z18initDPMatrixKernelPKfPfi)
        /*0014*/ 	.word	0x00000000


	//----- nvinfo : EIATTR_REGCOUNT
	.align		4
.L_3:
        /*0018*/ 	.byte	0x04, 0x2f
        /*001a*/ 	.short	(.L_5 - .L_4)
	.align		4
.L_4:
        /*001c*/ 	.word	index@(_Z18computeDPRowKernelPKfPfii)
        /*0020*/ 	.word	0x0000000e


	//----- nvinfo : EIATTR_FRAME_SIZE
	.align		4
.L_5:
        /*0024*/ 	.byte	0x04, 0x11
        /*0026*/ 	.short	(.L_7 - .L_6)
	.align		4
.L_6:
        /*0028*/ 	.word	index@(_Z18computeDPRowKernelPKfPfii)
        /*002c*/ 	.word	0x00000000


	//----- nvinfo : EIATTR_REGCOUNT
	.align		4
.L_7:
        /*0030*/ 	.byte	0x04, 0x2f
        /*0032*/ 	.short	(.L_9 - .L_8)
	.align		4
.L_8:
        /*0034*/ 	.word	index@(_Z20findMinLastRowKernelPKfiiPiPf)
        /*0038*/ 	.word	0x0000000e


	//----- nvinfo : EIATTR_FRAME_SIZE
	.align		4
.L_9:
        /*003c*/ 	.byte	0x04, 0x11
        /*003e*/ 	.short	(.L_11 - .L_10)
	.align		4
.L_10:
        /*0040*/ 	.word	index@(_Z20findMinLastRowKernelPKfiiPiPf)
        /*0044*/ 	.word	0x00000000


	//----- nvinfo : EIATTR_MIN_STACK_SIZE
	.align		4
.L_11:
        /*0048*/ 	.byte	0x04, 0x12
        /*004a*/ 	.short	(.L_13 - .L_12)
	.align		4
.L_12:
        /*004c*/ 	.word	index@(_Z20findMinLastRowKernelPKfiiPiPf)
        /*0050*/ 	.word	0x00000000


	//----- nvinfo : EIATTR_MIN_STACK_SIZE
	.align		4
.L_13:
        /*0054*/ 	.byte	0x04, 0x12
        /*0056*/ 	.short	(.L_15 - .L_14)
	.align		4
.L_14:
        /*0058*/ 	.word	index@(_Z18computeDPRowKernelPKfPfii)
        /*005c*/ 	.word	0x00000000


	//----- nvinfo : EIATTR_MIN_STACK_SIZE
	.align		4
.L_15:
        /*0060*/ 	.byte	0x04, 0x12
        /*0062*/ 	.short	(.L_17 - .L_16)
	.align		4
.L_16:
        /*0064*/ 	.word	index@(_Z18initDPMatrixKernelPKfPfi)
        /*0068*/ 	.word	0x00000000
.L_17:


//--------------------- .nv.compat                --------------------------
	.section	.nv.compat,"",@"SHT_CUDA_COMPAT_INFO"
	.align	4
        /*0000*/ 	.byte	0x02, 0x09, 0x00, 0x00, 0x02, 0x02, 0x01, 0x00, 0x02, 0x05, 0x05, 0x00, 0x03, 0x07, 0x01, 0x01
        /*0010*/ 	.byte	0x02, 0x03, 0x00, 0x00, 0x02, 0x06, 0x01, 0x00, 0x04, 0x0b, 0x08, 0x00, 0x09, 0x00, 0x00, 0x00
        /*0020*/ 	.byte	0x00, 0x00, 0x00, 0x00


//--------------------- .nv.info._Z20findMinLastRowKernelPKfiiPiPf --------------------------
	.section	.nv.info._Z20findMinLastRowKernelPKfiiPiPf,"",@"SHT_CUDA_INFO"
	.sectionflags	@""
	.align	4


	//----- nvinfo : EIATTR_CUDA_API_VERSION
	.align		4
        /*0000*/ 	.byte	0x04, 0x37
        /*0002*/ 	.short	(.L_19 - .L_18)
.L_18:
        /*0004*/ 	.word	0x00000082


	//----- nvinfo : EIATTR_KPARAM_INFO
	.align		4
.L_19:
        /*0008*/ 	.byte	0x04, 0x17
        /*000a*/ 	.short	(.L_21 - .L_20)
.L_20:
        /*000c*/ 	.word	0x00000000
        /*0010*/ 	.short	0x0004
        /*0012*/ 	.short	0x0018
        /*0014*/ 	.byte	0x00, 0xf5, 0x21, 0x00


	//----- nvinfo : EIATTR_KPARAM_INFO
	.align		4
.L_21:
        /*0018*/ 	.byte	0x04, 0x17
        /*001a*/ 	.short	(.L_23 - .L_22)
.L_22:
        /*001c*/ 	.word	0x00000000
        /*0020*/ 	.short	0x0003
        /*0022*/ 	.short	0x0010
        /*0024*/ 	.byte	0x00, 0xf5, 0x21, 0x00


	//----- nvinfo : EIATTR_KPARAM_INFO
	.align		4
.L_23:
        /*0028*/ 	.byte	0x04, 0x17
        /*002a*/ 	.short	(.L_25 - .L_24)
.L_24:
        /*002c*/ 	.word	0x00000000
        /*0030*/ 	.short	0x0002
        /*0032*/ 	.short	0x000c
        /*0034*/ 	.byte	0x00, 0xf0, 0x11, 0x00


	//----- nvinfo : EIATTR_KPARAM_INFO
	.align		4
.L_25:
        /*0038*/ 	.byte	0x04, 0x17
        /*003a*/ 	.short	(.L_27 - .L_26)
.L_26:
        /*003c*/ 	.word	0x00000000
        /*0040*/ 	.short	0x0001
        /*0042*/ 	.short	0x0008
        /*0044*/ 	.byte	0x00, 0xf0, 0x11, 0x00


	//----- nvinfo : EIATTR_KPARAM_INFO
	.align		4
.L_27:
        /*0048*/ 	.byte	0x04, 0x17
        /*004a*/ 	.short	(.L_29 - .L_28)
.L_28:
        /*004c*/ 	.word	0x00000000
        /*0050*/ 	.short	0x0000
        /*0052*/ 	.short	0x0000
        /*0054*/ 	.byte	0x00, 0xf5, 0x21, 0x00


	//----- nvinfo : EIATTR_SPARSE_MMA_MASK
	.align		4
.L_29:
        /*0058*/ 	.byte	0x03, 0x50
        /*005a*/ 	.short	0x0000


	//----- nvinfo : EIATTR_MAXREG_COUNT
	.align		4
        /*005c*/ 	.byte	0x03, 0x1b
        /*005e*/ 	.short	0x00ff


	//----- nvinfo : EIATTR_MERCURY_ISA_VERSION
	.align		4
        /*0060*/ 	.byte	0x03, 0x5f
        /*0062*/ 	.short	0x0101


	//----- nvinfo : EIATTR_VRC_CTA_INIT_COUNT
	.align		4
        /*0064*/ 	.byte	0x02, 0x4a
	.zero		1
	.zero		1


	//----- nvinfo : EIATTR_EXIT_INSTR_OFFSETS
	.align		4
        /*0068*/ 	.byte	0x04, 0x1c
        /*006a*/ 	.short	(.L_31 - .L_30)


	//   ....[0]....
.L_30:
        /*006c*/ 	.word	0x00000070


	//   ....[1]....
        /*0070*/ 	.word	0x000001c0


	//   ....[2]....
        /*0074*/ 	.word	0x000001f0


	//----- nvinfo : EIATTR_CRS_STACK_SIZE
	.align		4
.L_31:
        /*0078*/ 	.byte	0x04, 0x1e
        /*007a*/ 	.short	(.L_33 - .L_32)
.L_32:
        /*007c*/ 	.word	0x00000000


	//----- nvinfo : EIATTR_CBANK_PARAM_SIZE
	.align		4
.L_33:
        /*0080*/ 	.byte	0x03, 0x19
        /*0082*/ 	.short	0x0020


	//----- nvinfo : EIATTR_PARAM_CBANK
	.align		4
        /*0084*/ 	.byte	0x04, 0x0a
        /*0086*/ 	.short	(.L_35 - .L_34)
	.align		4
.L_34:
        /*0088*/ 	.word	index@(.nv.constant0._Z20findMinLastRowKernelPKfiiPiPf)
        /*008c*/ 	.short	0x0380
        /*008e*/ 	.short	0x0020


	//----- nvinfo : EIATTR_SW_WAR
	.align		4
.L_35:
        /*0090*/ 	.byte	0x04, 0x36
        /*0092*/ 	.short	(.L_37 - .L_36)
.L_36:
        /*0094*/ 	.word	0x00000008
.L_37:


//--------------------- .nv.info._Z18computeDPRowKernelPKfPfii --------------------------
	.section	.nv.info._Z18computeDPRowKernelPKfPfii,"",@"SHT_CUDA_INFO"
	.sectionflags	@""
	.align	4


	//----- nvinfo : EIATTR_CUDA_API_VERSION
	.align		4
        /*0000*/ 	.byte	0x04, 0x37
        /*0002*/ 	.short	(.L_39 - .L_38)
.L_38:
        /*0004*/ 	.word	0x00000082


	//----- nvinfo : EIATTR_KPARAM_INFO
	.align		4
.L_39:
        /*0008*/ 	.byte	0x04, 0x17
        /*000a*/ 	.short	(.L_41 - .L_40)
.L_40:
        /*000c*/ 	.word	0x00000000
        /*0010*/ 	.short	0x0003
        /*0012*/ 	.short	0x0014
        /*0014*/ 	.byte	0x00, 0xf0, 0x11, 0x00


	//----- nvinfo : EIATTR_KPARAM_INFO
	.align		4
.L_41:
        /*0018*/ 	.byte	0x04, 0x17
        /*001a*/ 	.short	(.L_43 - .L_42)
.L_42:
        /*001c*/ 	.word	0x00000000
        /*0020*/ 	.short	0x0002
        /*0022*/ 	.short	0x0010
        /*0024*/ 	.byte	0x00, 0xf0, 0x11, 0x00


	//----- nvinfo : EIATTR_KPARAM_INFO
	.align		4
.L_43:
        /*0028*/ 	.byte	0x04, 0x17
        /*002a*/ 	.short	(.L_45 - .L_44)
.L_44:
        /*002c*/ 	.word	0x00000000
        /*0030*/ 	.short	0x0001
        /*0032*/ 	.short	0x0008
        /*0034*/ 	.byte	0x00, 0xf5, 0x21, 0x00


	//----- nvinfo : EIATTR_KPARAM_INFO
	.align		4
.L_45:
        /*0038*/ 	.byte	0x04, 0x17
        /*003a*/ 	.short	(.L_47 - .L_46)
.L_46:
        /*003c*/ 	.word	0x00000000
        /*0040*/ 	.short	0x0000
        /*0042*/ 	.short	0x0000
        /*0044*/ 	.byte	0x00, 0xf5, 0x21, 0x00


	//----- nvinfo : EIATTR_SPARSE_MMA_MASK
	.align		4
.L_47:
        /*0048*/ 	.byte	0x03, 0x50
        /*004a*/ 	.short	0x0000


	//----- nvinfo : EIATTR_MAXREG_COUNT
	.align		4
        /*004c*/ 	.byte	0x03, 0x1b
        /*004e*/ 	.short	0x00ff


	//----- nvinfo : EIATTR_MERCURY_ISA_VERSION
	.align		4
        /*0050*/ 	.byte	0x03, 0x5f
        /*0052*/ 	.short	0x0101


	//----- nvinfo : EIATTR_VRC_CTA_INIT_COUNT
	.align		4
        /*0054*/ 	.byte	0x02, 0x4a
	.zero		1
	.zero		1


	//----- nvinfo : EIATTR_EXIT_INSTR_OFFSETS
	.align		4
        /*0058*/ 	.byte	0x04, 0x1c
        /*005a*/ 	.short	(.L_49 - .L_48)


	//   ....[0]....
.L_48:
        /*005c*/ 	.word	0x00000070


	//   ....[1]....
        /*0060*/ 	.word	0x000001d0


	//----- nvinfo : EIATTR_CBANK_PARAM_SIZE
	.align		4
.L_49:
        /*0064*/ 	.byte	0x03, 0x19
        /*0066*/ 	.short	0x0018


	//----- nvinfo : EIATTR_PARAM_CBANK
	.align		4
        /*0068*/ 	.byte	0x04, 0x0a
        /*006a*/ 	.short	(.L_51 - .L_50)
	.align		4
.L_50:
        /*006c*/ 	.word	index@(.nv.constant0._Z18computeDPRowKernelPKfPfii)
        /*0070*/ 	.short	0x0380
        /*0072*/ 	.short	0x0018


	//----- nvinfo : EIATTR_SW_WAR
	.align		4
.L_51:
        /*0074*/ 	.byte	0x04, 0x36
        /*0076*/ 	.short	(.L_53 - .L_52)
.L_52:
        /*0078*/ 	.word	0x00000008
.L_53:


//--------------------- .nv.info._Z18initDPMatrixKernelPKfPfi --------------------------
	.section	.nv.info._Z18initDPMatrixKernelPKfPfi,"",@"SHT_CUDA_INFO"
	.sectionflags	@""
	.align	4


	//----- nvinfo : EIATTR_CUDA_API_VERSION
	.align		4
        /*0000*/ 	.byte	0x04, 0x37
        /*0002*/ 	.short	(.L_55 - .L_54)
.L_54:
        /*0004*/ 	.word	0x00000082


	//----- nvinfo : EIATTR_KPARAM_INFO
	.align		4
.L_55:
        /*0008*/ 	.byte	0x04, 0x17
        /*000a*/ 	.short	(.L_57 - .L_56)
.L_56:
        /*000c*/ 	.word	0x00000000
        /*0010*/ 	.short	0x0002
        /*0012*/ 	.short	0x0010
        /*0014*/ 	.byte	0x00, 0xf0, 0x11, 0x00


	//----- nvinfo : EIATTR_KPARAM_INFO
	.align		4
.L_57:
        /*0018*/ 	.byte	0x04, 0x17
        /*001a*/ 	.short	(.L_59 - .L_58)
.L_58:
        /*001c*/ 	.word	0x00000000
        /*0020*/ 	.short	0x0001
        /*0022*/ 	.short	0x0008
        /*0024*/ 	.byte	0x00, 0xf5, 0x21, 0x00


	//----- nvinfo : EIATTR_KPARAM_INFO
	.align		4
.L_59:
        /*0028*/ 	.byte	0x04, 0x17
        /*002a*/ 	.short	(.L_61 - .L_60)
.L_60:
        /*002c*/ 	.word	0x00000000
        /*0030*/ 	.short	0x0000
        /*0032*/ 	.short	0x0000
        /*0034*/ 	.byte	0x00, 0xf5, 0x21, 0x00


	//----- nvinfo : EIATTR_SPARSE_MMA_MASK
	.align		4
.L_61:
        /*0038*/ 	.byte	0x03, 0x50
        /*003a*/ 	.short	0x0000


	//----- nvinfo : EIATTR_MAXREG_COUNT
	.align		4
        /*003c*/ 	.byte	0x03, 0x1b
        /*003e*/ 	.short	0x00ff


	//----- nvinfo : EIATTR_MERCURY_ISA_VERSION
	.align		4
        /*0040*/ 	.byte	0x03, 0x5f
        /*0042*/ 	.short	0x0101


	//----- nvinfo : EIATTR_VRC_CTA_INIT_COUNT
	.align		4
        /*0044*/ 	.byte	0x02, 0x4a
	.zero		1
	.zero		1


	//----- nvinfo : EIATTR_EXIT_INSTR_OFFSETS
	.align		4
        /*0048*/ 	.byte	0x04, 0x1c
        /*004a*/ 	.short	(.L_63 - .L_62)


	//   ....[0]....
.L_62:
        /*004c*/ 	.word	0x00000070


	//   ....[1]....
        /*0050*/ 	.word	0x000000f0


	//----- nvinfo : EIATTR_CBANK_PARAM_SIZE
	.align		4
.L_63:
        /*0054*/ 	.byte	0x03, 0x19
        /*0056*/ 	.short	0x0014


	//----- nvinfo : EIATTR_PARAM_CBANK
	.align		4
        /*0058*/ 	.byte	0x04, 0x0a
        /*005a*/ 	.short	(.L_65 - .L_64)
	.align		4
.L_64:
        /*005c*/ 	.word	index@(.nv.constant0._Z18initDPMatrixKernelPKfPfi)
        /*0060*/ 	.short	0x0380
        /*0062*/ 	.short	0x0014


	//----- nvinfo : EIATTR_SW_WAR
	.align		4
.L_65:
        /*0064*/ 	.byte	0x04, 0x36
        /*0066*/ 	.short	(.L_67 - .L_66)
.L_66:
        /*0068*/ 	.word	0x00000008
.L_67:


//--------------------- .nv.callgraph             --------------------------
	.section	.nv.callgraph,"",@"SHT_CUDA_CALLGRAPH"
	.align	4
	.sectionentsize	8
	.align		4
        /*0000*/ 	.word	0x00000000
	.align		4
        /*0004*/ 	.word	0xffffffff
	.align		4
        /*0008*/ 	.word	0x00000000
	.align		4
        /*000c*/ 	.word	0xfffffffe
	.align		4
        /*0010*/ 	.word	0x00000000
	.align		4
        /*0014*/ 	.word	0xfffffffd
	.align		4
        /*0018*/ 	.word	0x00000000
	.align		4
        /*001c*/ 	.word	0xfffffffc


//--------------------- .text._Z20findMinLastRowKernelPKfiiPiPf --------------------------
	.section	.text._Z20findMinLastRowKernelPKfiiPiPf,"ax",@progbits
	.align	128
        .global         _Z20findMinLastRowKernelPKfiiPiPf
        .type           _Z20findMinLastRowKernelPKfiiPiPf,@function
        .size           _Z20findMinLastRowKernelPKfiiPiPf,(.L_x_5 - _Z20findMinLastRowKernelPKfiiPiPf)
        .other          _Z20findMinLastRowKernelPKfiiPiPf,@"STO_CUDA_ENTRY STV_DEFAULT"
_Z20findMinLastRowKernelPKfiiPiPf:
.text._Z20findMinLastRowKernelPKfiiPiPf:
[----:B------:R-:W-:Y:S01]  /*0000*/  LDC R1, c[0x0][0x37c] ;  /* 0x0000df00ff017b82 */ /* 0x000fe20000000800 */
[----:B------:R-:W0:Y:S07]  /*0010*/  S2R R0, SR_TID.X ;  /* 0x0000000000007919 */ /* 0x000e2e0000002100 */
[----:B------:R-:W0:Y:S01]  /*0020*/  S2UR UR4, SR_CTAID.X ;  /* 0x00000000000479c3 */ /* 0x000e220000002500 */
[----:B------:R-:W1:Y:S07]  /*0030*/  LDCU UR6, c[0x0][0x388] ;  /* 0x00007100ff0677ac */ /* 0x000e6e0008000800 */
[----:B------:R-:W0:Y:S02]  /*0040*/  LDC R7, c[0x0][0x360] ;  /* 0x0000d800ff077b82 */ /* 0x000e240000000800 */
[----:B0-----:R-:W-:-:S05]  /*0050*/  IMAD R7, R7, UR4, R0 ;  /* 0x0000000407077c24 */ /* 0x001fca000f8e0200 */
[----:B-1----:R-:W-:-:S13]  /*0060*/  ISETP.GE.AND P0, PT, R7, UR6, PT ;  /* 0x0000000607007c0c */ /* 0x002fda000bf06270 */
[----:B------:R-:W-:Y:S05]  /*0070*/  @P0 EXIT ;  /* 0x000000000000094d */ /* 0x000fea0003800000 */
[----:B------:R-:W0:Y:S01]  /*0080*/  LDC R0, c[0x0][0x38c] ;  /* 0x0000e300ff007b82 */ /* 0x000e220000000800 */
[----:B------:R-:W1:Y:S07]  /*0090*/  LDCU.64 UR4, c[0x0][0x358] ;  /* 0x00006b00ff0477ac */ /* 0x000e6e0008000a00 */
[----:B------:R-:W2:Y:S08]  /*00a0*/  LDC.64 R2, c[0x0][0x380] ;  /* 0x0000e000ff027b82 */ /* 0x000eb00000000a00 */
[----:B------:R-:W3:Y:S01]  /*00b0*/  LDC.64 R4, c[0x0][0x398] ;  /* 0x0000e600ff047b82 */ /* 0x000ee20000000a00 */
[----:B0-----:R-:W-:-:S04]  /*00c0*/  VIADD R0, R0, 0xffffffff ;  /* 0xffffffff00007836 */ /* 0x001fc80000000000 */
[----:B------:R-:W-:-:S04]  /*00d0*/  IMAD R9, R0, UR6, R7 ;  /* 0x0000000600097c24 */ /* 0x000fc8000f8e0207 */
[----:B--2---:R-:W-:-:S06]  /*00e0*/  IMAD.WIDE R2, R9, 0x4, R2 ;  /* 0x0000000409027825 */ /* 0x004fcc00078e0202 */
[----:B-1----:R0:W5:Y:S04]  /*00f0*/  LDG.E R3, desc[UR4][R2.64] ;  /* 0x0000000402037981 */ /* 0x002168000c1e1900 */
[----:B---3--:R0:W5:Y:S01]  /*0100*/  LDG.E R8, desc[UR4][R4.64] ;  /* 0x0000000404087981 */ /* 0x008162000c1e1900 */
[----:B------:R-:W-:Y:S01]  /*0110*/  BSSY B0, `(.L_x_0) ;  /* 0x0000009000007945 */ /* 0x000fe20003800000 */
.L_x_1:
[-C--:B-----5:R-:W-:Y:S01]  /*0120*/  FMNMX R9, R3, R8.reuse, PT ;  /* 0x0000000803097209 */ /* 0x0a0fe20003800000 */
[----:B------:R-:W-:Y:S05]  /*0130*/  YIELD ;  /* 0x0000000000007946 */ /* 0x000fea0003800000 */
[----:B------:R-:W2:Y:S01]  /*0140*/  ATOMG.E.CAS.STRONG.GPU PT, R9, [R4], R8, R9 ;  /* 0x00000008040973a9 */ /* 0x000ea200001ee109 */
[----:B------:R-:W-:Y:S02]  /*0150*/  MOV R0, R8 ;  /* 0x0000000800007202 */ /* 0x000fe40000000f00 */
[----:B--2---:R-:W-:-:S04]  /*0160*/  I2FP.F32.U32 R11, R9 ;  /* 0x00000009000b7245 */ /* 0x004fc80000201000 */
[----:B------:R-:W-:Y:S01]  /*0170*/  FSETP.NEU.AND P0, PT, R8, R11, PT ;  /* 0x0000000b0800720b */ /* 0x000fe20003f0d000 */
[----:B------:R-:W-:-:S12]  /*0180*/  IMAD.MOV.U32 R8, RZ, RZ, R11 ;  /* 0x000000ffff087224 */ /* 0x000fd800078e000b */
[----:B------:R-:W-:Y:S05]  /*0190*/  @P0 BRA `(.L_x_1) ;  /* 0xfffffffc00e00947 */ /* 0x000fea000383ffff */
[----:B------:R-:W-:Y:S05]  /*01a0*/  BSYNC B0 ;  /* 0x0000000000007941 */ /* 0x000fea0003800000 */
.L_x_0:
[----:B------:R-:W-:-:S13]  /*01b0*/  FSETP.GEU.AND P0, PT, R3, R0, PT ;  /* 0x000000000300720b */ /* 0x000fda0003f0e000 */
[----:B------:R-:W-:Y:S05]  /*01c0*/  @P0 EXIT ;  /* 0x000000000000094d */ /* 0x000fea0003800000 */
[----:B0-----:R-:W0:Y:S02]  /*01d0*/  LDC.64 R2, c[0x0][0x390] ;  /* 0x0000e400ff027b82 */ /* 0x001e240000000a00 */
[----:B0-----:R-:W-:Y:S01]  /*01e0*/  ATOMG.E.EXCH.STRONG.GPU PT, RZ, desc[UR4][R2.64], R7 ;  /* 0x8000000702ff79a8 */ /* 0x001fe2000c1ef104 */
[----:B------:R-:W-:Y:S05]  /*01f0*/  EXIT ;  /* 0x000000000000794d */ /* 0x000fea0003800000 */
.L_x_2:
[----:B------:R-:W-:-:S00]  /*0200*/  BRA `(.L_x_2) ;  /* 0xfffffffc00fc7947 */ /* 0x000fc0000383ffff */
[----:B------:R-:W-:-:S00]  /*0210*/  NOP ;  /* 0x0000000000007918 */ /* 0x000fc00000000000 */
        /* <DEDUP_REMOVED lines=14> */
.L_x_5:


//--------------------- .text._Z18computeDPRowKernelPKfPfii --------------------------
	.section	.text._Z18computeDPRowKernelPKfPfii,"ax",@progbits
	.align	128
        .global         _Z18computeDPRowKernelPKfPfii
        .type           _Z18computeDPRowKernelPKfPfii,@function
        .size           _Z18computeDPRowKernelPKfPfii,(.L_x_6 - _Z18computeDPRowKernelPKfPfii)
        .other          _Z18computeDPRowKernelPKfPfii,@"STO_CUDA_ENTRY STV_DEFAULT"
_Z18computeDPRowKernelPKfPfii:
.text._Z18computeDPRowKernelPKfPfii:
[----:B------:R-:W-:Y:S01]  /*0000*/  LDC R1, c[0x0][0x37c] ;  /* 0x0000df00ff017b82 */ /* 0x000fe20000000800 */
[----:B------:R-:W0:Y:S07]  /*0010*/  S2R R3, SR_TID.X ;  /* 0x0000000000037919 */ /* 0x000e2e0000002100 */
[----:B------:R-:W0:Y:S08]  /*0020*/  S2UR UR4, SR_CTAID.X ;  /* 0x00000000000479c3 */ /* 0x000e300000002500 */
[----:B------:R-:W0:Y:S08]  /*0030*/  LDC R0, c[0x0][0x360] ;  /* 0x0000d800ff007b82 */ /* 0x000e300000000800 */
[----:B------:R-:W1:Y:S01]  /*0040*/  LDC R11, c[0x0][0x390] ;  /* 0x0000e400ff0b7b82 */ /* 0x000e620000000800 */
[----:B0-----:R-:W-:-:S05]  /*0050*/  IMAD R0, R0, UR4, R3 ;  /* 0x0000000400007c24 */ /* 0x001fca000f8e0203 */
[----:B-1----:R-:W-:-:S13]  /*0060*/  ISETP.GE.AND P0, PT, R0, R11, PT ;  /* 0x0000000b0000720c */ /* 0x002fda0003f06270 */
[----:B------:R-:W-:Y:S05]  /*0070*/  @P0 EXIT ;  /* 0x000000000000094d */ /* 0x000fea0003800000 */
[----:B------:R-:W0:Y:S01]  /*0080*/  LDC R6, c[0x0][0x394] ;  /* 0x0000e500ff067b82 */ /* 0x000e220000000800 */
[----:B------:R-:W1:Y:S01]  /*0090*/  LDCU.64 UR4, c[0x0][0x358] ;  /* 0x00006b00ff0477ac */ /* 0x000e620008000a00 */
[----:B------:R-:W-:Y:S02]  /*00a0*/  ISETP.GE.AND P0, PT, R0, 0x1, PT ;  /* 0x000000010000780c */ /* 0x000fe40003f06270 */
[----:B------:R-:W-:-:S04]  /*00b0*/  IADD3 R9, PT, PT, R11, -0x1, RZ ;  /* 0xffffffff0b097810 */ /* 0x000fc80007ffe0ff */
[----:B------:R-:W2:Y:S01]  /*00c0*/  LDC.64 R2, c[0x0][0x388] ;  /* 0x0000e200ff027b82 */ /* 0x000ea20000000a00 */
[----:B------:R-:W-:-:S07]  /*00d0*/  ISETP.GE.AND P1, PT, R0, R9, PT ;  /* 0x000000090000720c */ /* 0x000fce0003f26270 */
[----:B------:R-:W3:Y:S01]  /*00e0*/  LDC.64 R4, c[0x0][0x380] ;  /* 0x0000e000ff047b82 */ /* 0x000ee20000000a00 */
[CC--:B0-----:R-:W-:Y:S02]  /*00f0*/  IMAD R7, R11.reuse, R6.reuse, -R11 ;  /* 0x000000060b077224 */ /* 0x0c1fe400078e0a0b */
[----:B------:R-:W-:-:S03]  /*0100*/  IMAD R9, R11, R6, R0 ;  /* 0x000000060b097224 */ /* 0x000fc600078e0200 */
[----:B------:R-:W-:-:S05]  /*0110*/  IADD3 R7, PT, PT, R0, R7, RZ ;  /* 0x0000000700077210 */ /* 0x000fca0007ffe0ff */
[----:B--2---:R-:W-:-:S05]  /*0120*/  IMAD.WIDE R2, R7, 0x4, R2 ;  /* 0x0000000407027825 */ /* 0x004fca00078e0202 */
[----:B-1----:R-:W2:Y:S01]  /*0130*/  LDG.E R0, desc[UR4][R2.64] ;  /* 0x0000000402007981 */ /* 0x002ea2000c1e1900 */
[----:B---3--:R-:W-:-:S03]  /*0140*/  IMAD.WIDE R4, R9, 0x4, R4 ;  /* 0x0000000409047825 */ /* 0x008fc600078e0204 */
[----:B------:R-:W2:Y:S04]  /*0150*/  @P0 LDG.E R7, desc[UR4][R2.64+-0x4] ;  /* 0xfffffc0402070981 */ /* 0x000ea8000c1e1900 */
[----:B------:R-:W3:Y:S04]  /*0160*/  @!P1 LDG.E R9, desc[UR4][R2.64+0x4] ;  /* 0x0000040402099981 */ /* 0x000ee8000c1e1900 */
[----:B------:R-:W4:Y:S01]  /*0170*/  LDG.E R5, desc[UR4][R4.64] ;  /* 0x0000000404057981 */ /* 0x000f22000c1e1900 */
[----:B--2---:R-:W-:Y:S01]  /*0180*/  @P0 FMNMX R0, R0, R7, PT ;  /* 0x0000000700000209 */ /* 0x004fe20003800000 */
[----:B------:R-:W-:-:S03]  /*0190*/  IMAD.WIDE R6, R11, 0x4, R2 ;  /* 0x000000040b067825 */ /* 0x000fc600078e0202 */
[----:B---3--:R-:W-:-:S05]  /*01a0*/  @!P1 FMNMX R0, R0, R9, PT ;  /* 0x0000000900009209 */ /* 0x008fca0003800000 */
[----:B----4-:R-:W-:-:S05]  /*01b0*/  FADD R9, R5, R0 ;  /* 0x0000000005097221 */ /* 0x010fca0000000000 */
[----:B------:R-:W-:Y:S01]  /*01c0*/  STG.E desc[UR4][R6.64], R9 ;  /* 0x0000000906007986 */ /* 0x000fe2000c101904 */
[----:B------:R-:W-:Y:S05]  /*01d0*/  EXIT ;  /* 0x000000000000794d */ /* 0x000fea0003800000 */
.L_x_3:
        /* <DEDUP_REMOVED lines=10> */
.L_x_6:


//--------------------- .text._Z18initDPMatrixKernelPKfPfi --------------------------
	.section	.text._Z18initDPMatrixKernelPKfPfi,"ax",@progbits
	.align	128
        .global         _Z18initDPMatrixKernelPKfPfi
        .type           _Z18initDPMatrixKernelPKfPfi,@function
        .size           _Z18initDPMatrixKernelPKfPfi,(.L_x_7 - _Z18initDPMatrixKernelPKfPfi)
        .other          _Z18initDPMatrixKernelPKfPfi,@"STO_CUDA_ENTRY STV_DEFAULT"
_Z18initDPMatrixKernelPKfPfi:
.text._Z18initDPMatrixKernelPKfPfi:
        /* <DEDUP_REMOVED lines=8> */
[----:B------:R-:W0:Y:S01]  /*0080*/  LDC.64 R2, c[0x0][0x380] ;  /* 0x0000e000ff027b82 */ /* 0x000e220000000a00 */
[----:B------:R-:W1:Y:S07]  /*0090*/  LDCU.64 UR4, c[0x0][0x358] ;  /* 0x00006b00ff0477ac */ /* 0x000e6e0008000a00 */
[----:B------:R-:W2:Y:S01]  /*00a0*/  LDC.64 R4, c[0x0][0x388] ;  /* 0x0000e200ff047b82 */ /* 0x000ea20000000a00 */
[----:B0-----:R-:W-:-:S06]  /*00b0*/  IMAD.WIDE R2, R7, 0x4, R2 ;  /* 0x0000000407027825 */ /* 0x001fcc00078e0202 */
[----:B-1----:R-:W3:Y:S01]  /*00c0*/  LDG.E R3, desc[UR4][R2.64] ;  /* 0x0000000402037981 */ /* 0x002ee2000c1e1900 */
[----:B--2---:R-:W-:-:S05]  /*00d0*/  IMAD.WIDE R4, R7, 0x4, R4 ;  /* 0x0000000407047825 */ /* 0x004fca00078e0204 */
[----:B---3--:R-:W-:Y:S01]  /*00e0*/  STG.E desc[UR4][R4.64], R3 ;  /* 0x0000000304007986 */ /* 0x008fe2000c101904 */
[----:B------:R-:W-:Y:S05]  /*00f0*/  EXIT ;  /* 0x000000000000794d */ /* 0x000fea0003800000 */
.L_x_4:
        /* <DEDUP_REMOVED lines=16> */
.L_x_7:


//--------------------- .nv.shared.reserved.0     --------------------------
	.section	.nv.shared.reserved.0,"aw",@nobits
	.weak		__nv_reservedSMEM_offset_0_alias
	.size		__nv_reservedSMEM_offset_0_alias, 0, 64
	.other		__nv_reservedSMEM_offset_0_alias,@"STO_CUDA_RESERVED_SHARED STV_DEFAULT"
__nv_reservedSMEM_offset_0_alias:
	.zero		0
	.zero		64


//--------------------- .nv.constant0._Z20findMinLastRowKernelPKfiiPiPf --------------------------
	.section	.nv.constant0._Z20findMinLastRowKernelPKfiiPiPf,"a",@progbits
	.sectionflags	@""
	.align	4
.nv.constant0._Z20findMinLastRowKernelPKfiiPiPf:
	.zero		928


//--------------------- .nv.constant0._Z18computeDPRowKernelPKfPfii --------------------------
	.section	.nv.constant0._Z18computeDPRowKernelPKfPfii,"a",@progbits
	.sectionflags	@""
	.align	4
.nv.constant0._Z18computeDPRowKernelPKfPfii:
	.zero		920


//--------------------- .nv.constant0._Z18initDPMatrixKernelPKfPfi --------------------------
	.section	.nv.constant0._Z18initDPMatrixKernelPKfPfi,"a",@progbits
	.sectionflags	@""
	.align	4
.nv.constant0._Z18initDPMatrixKernelPKfPfi:
	.zero		916


//--------------------- SYMBOLS --------------------------

	.type		.nv.reservedSmem.offset0,@object
	.size		.nv.reservedSmem.offset0,0x4
